//
// Generated by NVIDIA NVVM Compiler
//
// Compiler Build ID: CL-36424714
// Cuda compilation tools, release 13.0, V13.0.88
// Based on NVVM 20.0.0
//

.version 9.0
.target sm_100
.address_size 64

	// .globl	_Z6MatMulPdS_S_iii

.visible .entry _Z6MatMulPdS_S_iii(
	.param .u64 .ptr .align 1 _Z6MatMulPdS_S_iii_param_0,
	.param .u64 .ptr .align 1 _Z6MatMulPdS_S_iii_param_1,
	.param .u64 .ptr .align 1 _Z6MatMulPdS_S_iii_param_2,
	.param .u32 _Z6MatMulPdS_S_iii_param_3,
	.param .u32 _Z6MatMulPdS_S_iii_param_4,
	.param .u32 _Z6MatMulPdS_S_iii_param_5
)
{
	.reg .pred 	%p<13>;
	.reg .b32 	%r<46>;
	.reg .b64 	%rd<39>;
	.reg .b64 	%fd<68>;

	ld.param.u64 	%rd4, [_Z6MatMulPdS_S_iii_param_0];
	ld.param.u64 	%rd5, [_Z6MatMulPdS_S_iii_param_1];
	ld.param.u64 	%rd3, [_Z6MatMulPdS_S_iii_param_2];
	ld.param.u32 	%r22, [_Z6MatMulPdS_S_iii_param_3];
	ld.param.u32 	%r20, [_Z6MatMulPdS_S_iii_param_4];
	ld.param.u32 	%r23, [_Z6MatMulPdS_S_iii_param_5];
	cvta.to.global.u64 	%rd1, %rd5;
	cvta.to.global.u64 	%rd2, %rd4;
	mov.u32 	%r24, %ctaid.x;
	mov.u32 	%r25, %ntid.x;
	mov.u32 	%r26, %tid.x;
	mad.lo.s32 	%r1, %r24, %r25, %r26;
	mov.u32 	%r27, %ctaid.y;
	mov.u32 	%r28, %ntid.y;
	mov.u32 	%r29, %tid.y;
	mad.lo.s32 	%r30, %r27, %r28, %r29;
	setp.ge.s32 	%p1, %r1, %r22;
	setp.ge.s32 	%p2, %r30, %r23;
	or.pred  	%p3, %p1, %p2;
	@%p3 bra 	$L__BB0_14;
	setp.lt.s32 	%p4, %r20, 1;
	mov.f64 	%fd67, 0d0000000000000000;
	@%p4 bra 	$L__BB0_13;
	mul.lo.s32 	%r3, %r20, %r1;
	and.b32  	%r4, %r20, 7;
	setp.lt.u32 	%p5, %r20, 8;
	mov.f64 	%fd67, 0d0000000000000000;
	mov.b32 	%r44, 0;
	@%p5 bra 	$L__BB0_5;
	and.b32  	%r44, %r20, 2147483640;
	neg.s32 	%r42, %r44;
	shl.b32 	%r7, %r23, 3;
	mov.f64 	%fd67, 0d0000000000000000;
	mul.wide.s32 	%rd10, %r23, 8;
	mov.u32 	%r40, %r3;
	mov.u32 	%r41, %r30;
$L__BB0_4:
	.pragma "nounroll";
	mul.wide.s32 	%rd6, %r40, 8;
	add.s64 	%rd7, %rd2, %rd6;
	ld.global.f64 	%fd17, [%rd7];
	mul.wide.s32 	%rd8, %r41, 8;
	add.s64 	%rd9, %rd1, %rd8;
	ld.global.f64 	%fd18, [%rd9];
	fma.rn.f64 	%fd19, %fd17, %fd18, %fd67;
	ld.global.f64 	%fd20, [%rd7+8];
	add.s64 	%rd11, %rd9, %rd10;
	ld.global.f64 	%fd21, [%rd11];
	fma.rn.f64 	%fd22, %fd20, %fd21, %fd19;
	ld.global.f64 	%fd23, [%rd7+16];
	add.s64 	%rd12, %rd11, %rd10;
	ld.global.f64 	%fd24, [%rd12];
	fma.rn.f64 	%fd25, %fd23, %fd24, %fd22;
	ld.global.f64 	%fd26, [%rd7+24];
	add.s64 	%rd13, %rd12, %rd10;
	ld.global.f64 	%fd27, [%rd13];
	fma.rn.f64 	%fd28, %fd26, %fd27, %fd25;
	ld.global.f64 	%fd29, [%rd7+32];
	add.s64 	%rd14, %rd13, %rd10;
	ld.global.f64 	%fd30, [%rd14];
	fma.rn.f64 	%fd31, %fd29, %fd30, %fd28;
	ld.global.f64 	%fd32, [%rd7+40];
	add.s64 	%rd15, %rd14, %rd10;
	ld.global.f64 	%fd33, [%rd15];
	fma.rn.f64 	%fd34, %fd32, %fd33, %fd31;
	ld.global.f64 	%fd35, [%rd7+48];
	add.s64 	%rd16, %rd15, %rd10;
	ld.global.f64 	%fd36, [%rd16];
	fma.rn.f64 	%fd37, %fd35, %fd36, %fd34;
	ld.global.f64 	%fd38, [%rd7+56];
	add.s64 	%rd17, %rd16, %rd10;
	ld.global.f64 	%fd39, [%rd17];
	fma.rn.f64 	%fd67, %fd38, %fd39, %fd37;
	add.s32 	%r42, %r42, 8;
	add.s32 	%r41, %r41, %r7;
	add.s32 	%r40, %r40, 8;
	setp.ne.s32 	%p6, %r42, 0;
	@%p6 bra 	$L__BB0_4;
$L__BB0_5:
	setp.eq.s32 	%p7, %r4, 0;
	@%p7 bra 	$L__BB0_13;
	and.b32  	%r15, %r20, 3;
	setp.lt.u32 	%p8, %r4, 4;
	@%p8 bra 	$L__BB0_8;
	add.s32 	%r32, %r44, %r3;
	mul.wide.s32 	%rd18, %r32, 8;
	add.s64 	%rd19, %rd2, %rd18;
	ld.global.f64 	%fd41, [%rd19];
	mad.lo.s32 	%r33, %r44, %r23, %r30;
	mul.wide.s32 	%rd20, %r33, 8;
	add.s64 	%rd21, %rd1, %rd20;
	ld.global.f64 	%fd42, [%rd21];
	fma.rn.f64 	%fd43, %fd41, %fd42, %fd67;
	ld.global.f64 	%fd44, [%rd19+8];
	mul.wide.s32 	%rd22, %r23, 8;
	add.s64 	%rd23, %rd21, %rd22;
	ld.global.f64 	%fd45, [%rd23];
	fma.rn.f64 	%fd46, %fd44, %fd45, %fd43;
	ld.global.f64 	%fd47, [%rd19+16];
	add.s64 	%rd24, %rd23, %rd22;
	ld.global.f64 	%fd48, [%rd24];
	fma.rn.f64 	%fd49, %fd47, %fd48, %fd46;
	ld.global.f64 	%fd50, [%rd19+24];
	add.s64 	%rd25, %rd24, %rd22;
	ld.global.f64 	%fd51, [%rd25];
	fma.rn.f64 	%fd67, %fd50, %fd51, %fd49;
	add.s32 	%r44, %r44, 4;
$L__BB0_8:
	setp.eq.s32 	%p9, %r15, 0;
	@%p9 bra 	$L__BB0_13;
	setp.eq.s32 	%p10, %r15, 1;
	@%p10 bra 	$L__BB0_11;
	add.s32 	%r34, %r44, %r3;
	mul.wide.s32 	%rd26, %r34, 8;
	add.s64 	%rd27, %rd2, %rd26;
	ld.global.f64 	%fd53, [%rd27];
	mad.lo.s32 	%r35, %r44, %r23, %r30;
	mul.wide.s32 	%rd28, %r35, 8;
	add.s64 	%rd29, %rd1, %rd28;
	ld.global.f64 	%fd54, [%rd29];
	fma.rn.f64 	%fd55, %fd53, %fd54, %fd67;
	ld.global.f64 	%fd56, [%rd27+8];
	mul.wide.s32 	%rd30, %r23, 8;
	add.s64 	%rd31, %rd29, %rd30;
	ld.global.f64 	%fd57, [%rd31];
	fma.rn.f64 	%fd67, %fd56, %fd57, %fd55;
	add.s32 	%r44, %r44, 2;
$L__BB0_11:
	and.b32  	%r36, %r20, 1;
	setp.eq.b32 	%p11, %r36, 1;
	not.pred 	%p12, %p11;
	@%p12 bra 	$L__BB0_13;
	add.s32 	%r37, %r44, %r3;
	mul.wide.s32 	%rd32, %r37, 8;
	add.s64 	%rd33, %rd2, %rd32;
	ld.global.f64 	%fd58, [%rd33];
	mad.lo.s32 	%r38, %r44, %r23, %r30;
	mul.wide.s32 	%rd34, %r38, 8;
	add.s64 	%rd35, %rd1, %rd34;
	ld.global.f64 	%fd59, [%rd35];
	fma.rn.f64 	%fd67, %fd58, %fd59, %fd67;
$L__BB0_13:
	mad.lo.s32 	%r39, %r23, %r1, %r30;
	cvta.to.global.u64 	%rd36, %rd3;
	mul.wide.s32 	%rd37, %r39, 8;
	add.s64 	%rd38, %rd36, %rd37;
	st.global.f64 	[%rd38], %fd67;
$L__BB0_14:
	ret;

}


// ===== COMPILED SASS (sm_100) =====

	.target	sm_100

	.elftype	@"ET_EXEC"


//--------------------- .note.nv.tkinfo           --------------------------
	.section	.note.nv.tkinfo,"",@"SHT_NOTE"
	.sectionflags	@"SHF_NOTE_NV_TKINFO"
	.tkinfo
        /*0018*/ 	.word	0x00000002
        /*0030*/ 	.string	""
        /*0030*/ 	.string	"ptxas"
        /*0030*/ 	.string	"Cuda compilation tools, release 13.0, V13.0.88"
        /*0030*/ 	.string	"Build cuda_13.0.r13.0/compiler.36424714_0"
        /*0030*/ 	.string	"-arch sm_100 -m 64 "



//--------------------- .note.nv.cuinfo           --------------------------
	.section	.note.nv.cuinfo,"",@"SHT_NOTE"
	.sectionflags	@"SHF_NOTE_NV_CUINFO"
        /*0018*/ 	.short	0x0002
        /*001a*/ 	.short	0x0064
        /*001c*/ 	.short	0x0082
	.zero		2


//--------------------- .nv.info                  --------------------------
	.section	.nv.info,"",@"SHT_CUDA_INFO"
	.align	4


	//----- nvinfo : EIATTR_REGCOUNT
	.align		4
        /*0000*/ 	.byte	0x04, 0x2f
        /*0002*/ 	.short	(.L_1 - .L_0)
	.align		4
.L_0:
        /*0004*/ 	.word	index@(_Z6MatMulPdS_S_iii)
        /*0008*/ 	.word	0x00000020


	//----- nvinfo : EIATTR_FRAME_SIZE
	.align		4
.L_1:
        /*000c*/ 	.byte	0x04, 0x11
        /*000e*/ 	.short	(.L_3 - .L_2)
	.align		4
.L_2:
        /*0010*/ 	.word	index@(_Z6MatMulPdS_S_iii)
        /*0014*/ 	.word	0x00000000


	//----- nvinfo : EIATTR_MIN_STACK_SIZE
	.align		4
.L_3:
        /*0018*/ 	.byte	0x04, 0x12
        /*001a*/ 	.short	(.L_5 - .L_4)
	.align		4
.L_4:
        /*001c*/ 	.word	index@(_Z6MatMulPdS_S_iii)
        /*0020*/ 	.word	0x00000000
.L_5:


//--------------------- .nv.compat                --------------------------
	.section	.nv.compat,"",@"SHT_CUDA_COMPAT_INFO"
	.align	4
        /*0000*/ 	.byte	0x02, 0x09, 0x00, 0x00, 0x02, 0x02, 0x01, 0x00, 0x02, 0x05, 0x05, 0x00, 0x03, 0x07, 0x01, 0x01
        /*0010*/ 	.byte	0x02, 0x03, 0x00, 0x00, 0x02, 0x06, 0x01, 0x00, 0x04, 0x0b, 0x08, 0x00, 0x01, 0x00, 0x00, 0x00
        /*0020*/ 	.byte	0x00, 0x00, 0x00, 0x00


//--------------------- .nv.info._Z6MatMulPdS_S_iii --------------------------
	.section	.nv.info._Z6MatMulPdS_S_iii,"",@"SHT_CUDA_INFO"
	.sectionflags	@""
	.align	4


	//----- nvinfo : EIATTR_CUDA_API_VERSION
	.align		4
        /*0000*/ 	.byte	0x04, 0x37
        /*0002*/ 	.short	(.L_7 - .L_6)
.L_6:
        /*0004*/ 	.word	0x00000082


	//----- nvinfo : EIATTR_KPARAM_INFO
	.align		4
.L_7:
        /*0008*/ 	.byte	0x04, 0x17
        /*000a*/ 	.short	(.L_9 - .L_8)
.L_8:
        /*000c*/ 	.word	0x00000000
        /*0010*/ 	.short	0x0005
        /*0012*/ 	.short	0x0020
        /*0014*/ 	.byte	0x00, 0xf0, 0x11, 0x00


	//----- nvinfo : EIATTR_KPARAM_INFO
	.align		4
.L_9:
        /*0018*/ 	.byte	0x04, 0x17
        /*001a*/ 	.short	(.L_11 - .L_10)
.L_10:
        /*001c*/ 	.word	0x00000000
        /*0020*/ 	.short	0x0004
        /*0022*/ 	.short	0x001c
        /*0024*/ 	.byte	0x00, 0xf0, 0x11, 0x00


	//----- nvinfo : EIATTR_KPARAM_INFO
	.align		4
.L_11:
        /*0028*/ 	.byte	0x04, 0x17
        /*002a*/ 	.short	(.L_13 - .L_12)
.L_12:
        /*002c*/ 	.word	0x00000000
        /*0030*/ 	.short	0x0003
        /*0032*/ 	.short	0x0018
        /*0034*/ 	.byte	0x00, 0xf0, 0x11, 0x00


	//----- nvinfo : EIATTR_KPARAM_INFO
	.align		4
.L_13:
        /*0038*/ 	.byte	0x04, 0x17
        /*003a*/ 	.short	(.L_15 - .L_14)
.L_14:
        /*003c*/ 	.word	0x00000000
        /*0040*/ 	.short	0x0002
        /*0042*/ 	.short	0x0010
        /*0044*/ 	.byte	0x00, 0xf5, 0x21, 0x00


	//----- nvinfo : EIATTR_KPARAM_INFO
	.align		4
.L_15:
        /*0048*/ 	.byte	0x04, 0x17
        /*004a*/ 	.short	(.L_17 - .L_16)
.L_16:
        /*004c*/ 	.word	0x00000000
        /*0050*/ 	.short	0x0001
        /*0052*/ 	.short	0x0008
        /*0054*/ 	.byte	0x00, 0xf5, 0x21, 0x00


	//----- nvinfo : EIATTR_KPARAM_INFO
	.align		4
.L_17:
        /*0058*/ 	.byte	0x04, 0x17
        /*005a*/ 	.short	(.L_19 - .L_18)
.L_18:
        /*005c*/ 	.word	0x00000000
        /*0060*/ 	.short	0x0000
        /*0062*/ 	.short	0x0000
        /*0064*/ 	.byte	0x00, 0xf5, 0x21, 0x00


	//----- nvinfo : EIATTR_SPARSE_MMA_MASK
	.align		4
.L_19:
        /*0068*/ 	.byte	0x03, 0x50
        /*006a*/ 	.short	0x0000


	//----- nvinfo : EIATTR_MAXREG_COUNT
	.align		4
        /*006c*/ 	.byte	0x03, 0x1b
        /*006e*/ 	.short	0x00ff


	//----- nvinfo : EIATTR_MERCURY_ISA_VERSION
	.align		4
        /*0070*/ 	.byte	0x03, 0x5f
        /*0072*/ 	.short	0x0101


	//----- nvinfo : EIATTR_VRC_CTA_INIT_COUNT
	.align		4
        /*0074*/ 	.byte	0x02, 0x4a
	.zero		1
	.zero		1


	//----- nvinfo : EIATTR_EXIT_INSTR_OFFSETS
	.align		4
        /*0078*/ 	.byte	0x04, 0x1c
        /*007a*/ 	.short	(.L_21 - .L_20)


	//   ....[0]....
.L_20:
        /*007c*/ 	.word	0x000000d0


	//   ....[1]....
        /*0080*/ 	.word	0x00000810


	//----- nvinfo : EIATTR_CBANK_PARAM_SIZE
	.align		4
.L_21:
        /*0084*/ 	.byte	0x03, 0x19
        /*0086*/ 	.short	0x0024


	//----- nvinfo : EIATTR_PARAM_CBANK
	.align		4
        /*0088*/ 	.byte	0x04, 0x0a
        /*008a*/ 	.short	(.L_23 - .L_22)
	.align		4
.L_22:
        /*008c*/ 	.word	index@(.nv.constant0._Z6MatMulPdS_S_iii)
        /*0090*/ 	.short	0x0380
        /*0092*/ 	.short	0x0024


	//----- nvinfo : EIATTR_SW_WAR
	.align		4
.L_23:
        /*0094*/ 	.byte	0x04, 0x36
        /*0096*/ 	.short	(.L_25 - .L_24)
.L_24:
        /*0098*/ 	.word	0x00000008
.L_25:


//--------------------- .nv.callgraph             --------------------------
	.section	.nv.callgraph,"",@"SHT_CUDA_CALLGRAPH"
	.align	4
	.sectionentsize	8
	.align		4
        /*0000*/ 	.word	0x00000000
	.align		4
        /*0004*/ 	.word	0xffffffff
	.align		4
        /*0008*/ 	.word	0x00000000
	.align		4
        /*000c*/ 	.word	0xfffffffe
	.align		4
        /*0010*/ 	.word	0x00000000
	.align		4
        /*0014*/ 	.word	0xfffffffd
	.align		4
        /*0018*/ 	.word	0x00000000
	.align		4
        /*001c*/ 	.word	0xfffffffc


//--------------------- .text._Z6MatMulPdS_S_iii  --------------------------
	.section	.text._Z6MatMulPdS_S_iii,"ax",@progbits
	.align	128
        .global         _Z6MatMulPdS_S_iii
        .type           _Z6MatMulPdS_S_iii,@function
        .size           _Z6MatMulPdS_S_iii,(.L_x_5 - _Z6MatMulPdS_S_iii)
        .other          _Z6MatMulPdS_S_iii,@"STO_CUDA_ENTRY STV_DEFAULT"
_Z6MatMulPdS_S_iii:
.text._Z6MatMulPdS_S_iii:
[----:B------:R-:W-:Y:S01]  /*0000*/  LDC R1, c[0x0][0x37c] ;  /* 0x0000df00ff017b82 */ /* 0x000fe20000000800 */
[----:B------:R-:W0:Y:S07]  /*0010*/  S2R R4, SR_TID.Y ;  /* 0x0000000000047919 */ /* 0x000e2e0000002200 */
[----:B------:R-:W1:Y:S01]  /*0020*/  LDC R2, c[0x0][0x360] ;  /* 0x0000d800ff027b82 */ /* 0x000e620000000800 */
[----:B------:R-:W2:Y:S01]  /*0030*/  LDCU UR6, c[0x0][0x398] ;  /* 0x00007300ff0677ac */ /* 0x000ea20008000800 */
[----:B------:R-:W1:Y:S06]  /*0040*/  S2R R5, SR_TID.X ;  /* 0x0000000000057919 */ /* 0x000e6c0000002100 */
[----:B------:R-:W0:Y:S08]  /*0050*/  S2UR UR5, SR_CTAID.Y ;  /* 0x00000000000579c3 */ /* 0x000e300000002600 */
[----:B------:R-:W0:Y:S08]  /*0060*/  LDC R3, c[0x0][0x364] ;  /* 0x0000d900ff037b82 */ /* 0x000e300000000800 */
[----:B------:R-:W1:Y:S08]  /*0070*/  S2UR UR4, SR_CTAID.X ;  /* 0x00000000000479c3 */ /* 0x000e700000002500 */
[----:B------:R-:W3:Y:S01]  /*0080*/  LDC R0, c[0x0][0x3a0] ;  /* 0x0000e800ff007b82 */ /* 0x000ee20000000800 */
[----:B0-----:R-:W-:-:S02]  /*0090*/  IMAD R3, R3, UR5, R4 ;  /* 0x0000000503037c24 */ /* 0x001fc4000f8e0204 */
[----:B-1----:R-:W-:-:S03]  /*00a0*/  IMAD R2, R2, UR4, R5 ;  /* 0x0000000402027c24 */ /* 0x002fc6000f8e0205 */
[----:B---3--:R-:W-:-:S04]  /*00b0*/  ISETP.GE.AND P0, PT, R3, R0, PT ;  /* 0x000000000300720c */ /* 0x008fc80003f06270 */
[----:B--2---:R-:W-:-:S13]  /*00c0*/  ISETP.GE.OR P0, PT, R2, UR6, P0 ;  /* 0x0000000602007c0c */ /* 0x004fda0008706670 */
[----:B------:R-:W-:Y:S05]  /*00d0*/  @P0 EXIT ;  /* 0x000000000000094d */ /* 0x000fea0003800000 */
[----:B------:R-:W0:Y:S01]  /*00e0*/  LDC R5, c[0x0][0x39c] ;  /* 0x0000e700ff057b82 */ /* 0x000e220000000800 */
[----:B------:R-:W1:Y:S01]  /*00f0*/  LDCU.64 UR4, c[0x0][0x358] ;  /* 0x00006b00ff0477ac */ /* 0x000e620008000a00 */
[----:B------:R-:W-:Y:S02]  /*0100*/  CS2R R12, SRZ ;  /* 0x00000000000c7805 */ /* 0x000fe4000001ff00 */
[----:B0-----:R-:W-:-:S13]  /*0110*/  ISETP.GE.AND P0, PT, R5, 0x1, PT ;  /* 0x000000010500780c */ /* 0x001fda0003f06270 */
[----:B-1----:R-:W-:Y:S05]  /*0120*/  @!P0 BRA `(.L_x_0) ;  /* 0x0000000400a88947 */ /* 0x002fea0003800000 */
[C---:B------:R-:W-:Y:S01]  /*0130*/  ISETP.GE.U32.AND P1, PT, R5.reuse, 0x8, PT ;  /* 0x000000080500780c */ /* 0x040fe20003f26070 */
[----:B------:R-:W-:Y:S01]  /*0140*/  HFMA2 R24, -RZ, RZ, 0, 0 ;  /* 0x00000000ff187431 */ /* 0x000fe200000001ff */
[----:B------:R-:W-:Y:S01]  /*0150*/  LOP3.LUT R6, R5, 0x7, RZ, 0xc0, !PT ;  /* 0x0000000705067812 */ /* 0x000fe200078ec0ff */
[----:B------:R-:W-:Y:S01]  /*0160*/  IMAD R7, R2, R5, RZ ;  /* 0x0000000502077224 */ /* 0x000fe200078e02ff */
[----:B------:R-:W-:Y:S02]  /*0170*/  CS2R R12, SRZ ;  /* 0x00000000000c7805 */ /* 0x000fe4000001ff00 */
[----:B------:R-:W-:-:S07]  /*0180*/  ISETP.NE.AND P0, PT, R6, RZ, PT ;  /* 0x000000ff0600720c */ /* 0x000fce0003f05270 */
[----:B------:R-:W-:Y:S06]  /*0190*/  @!P1 BRA `(.L_x_1) ;  /* 0x0000000000b49947 */ /* 0x000fec0003800000 */
[----:B------:R-:W-:Y:S02]  /*01a0*/  LOP3.LUT R24, R5, 0x7ffffff8, RZ, 0xc0, !PT ;  /* 0x7ffffff805187812 */ /* 0x000fe400078ec0ff */
[----:B------:R-:W-:Y:S02]  /*01b0*/  CS2R R12, SRZ ;  /* 0x00000000000c7805 */ /* 0x000fe4000001ff00 */
[----:B------:R-:W-:Y:S02]  /*01c0*/  MOV R4, R7 ;  /* 0x0000000700047202 */ /* 0x000fe40000000f00 */
[----:B------:R-:W-:Y:S02]  /*01d0*/  MOV R25, R3 ;  /* 0x0000000300197202 */ /* 0x000fe40000000f00 */
[----:B------:R-:W-:-:S07]  /*01e0*/  IADD3 R26, PT, PT, -R24, RZ, RZ ;  /* 0x000000ff181a7210 */ /* 0x000fce0007ffe1ff */
.L_x_2:
[----:B------:R-:W0:Y:S08]  /*01f0*/  LDC.64 R22, c[0x0][0x380] ;  /* 0x0000e000ff167b82 */ /* 0x000e300000000a00 */
[----:B------:R-:W1:Y:S01]  /*0200*/  LDC.64 R18, c[0x0][0x388] ;  /* 0x0000e200ff127b82 */ /* 0x000e620000000a00 */
[----:B0-----:R-:W-:-:S05]  /*0210*/  IMAD.WIDE R22, R4, 0x8, R22 ;  /* 0x0000000804167825 */ /* 0x001fca00078e0216 */
[----:B------:R-:W2:Y:S01]  /*0220*/  LDG.E.64 R10, desc[UR4][R22.64] ;  /* 0x00000004160a7981 */ /* 0x000ea2000c1e1b00 */
[----:B-1----:R-:W-:-:S03]  /*0230*/  IMAD.WIDE R18, R25, 0x8, R18 ;  /* 0x0000000819127825 */ /* 0x002fc600078e0212 */
[----:B------:R-:W3:Y:S04]  /*0240*/  LDG.E.64 R8, desc[UR4][R22.64+0x8] ;  /* 0x0000080416087981 */ /* 0x000ee8000c1e1b00 */
[----:B------:R-:W2:Y:S01]  /*0250*/  LDG.E.64 R16, desc[UR4][R18.64] ;  /* 0x0000000412107981 */ /* 0x000ea2000c1e1b00 */
[----:B------:R-:W-:-:S05]  /*0260*/  IMAD.WIDE R28, R0, 0x8, R18 ;  /* 0x00000008001c7825 */ /* 0x000fca00078e0212 */
[----:B------:R-:W3:Y:S01]  /*0270*/  LDG.E.64 R14, desc[UR4][R28.64] ;  /* 0x000000041c0e7981 */ /* 0x000ee2000c1e1b00 */
[----:B------:R-:W-:Y:S01]  /*0280*/  IMAD.WIDE R20, R0, 0x8, R28 ;  /* 0x0000000800147825 */ /* 0x000fe200078e021c */
[----:B--2---:R-:W-:Y:S02]  /*0290*/  DFMA R16, R10, R16, R12 ;  /* 0x000000100a10722b */ /* 0x004fe4000000000c */
[----:B------:R-:W2:Y:S04]  /*02a0*/  LDG.E.64 R12, desc[UR4][R22.64+0x10] ;  /* 0x00001004160c7981 */ /* 0x000ea8000c1e1b00 */
[----:B------:R0:W2:Y:S02]  /*02b0*/  LDG.E.64 R10, desc[UR4][R20.64] ;  /* 0x00000004140a7981 */ /* 0x0000a4000c1e1b00 */
[----:B---3--:R-:W-:-:S02]  /*02c0*/  DFMA R14, R8, R14, R16 ;  /* 0x0000000e080e722b */ /* 0x008fc40000000010 */
[----:B------:R-:W3:Y:S01]  /*02d0*/  LDG.E.64 R8, desc[UR4][R22.64+0x18] ;  /* 0x0000180416087981 */ /* 0x000ee2000c1e1b00 */
[----:B0-----:R-:W-:-:S05]  /*02e0*/  IMAD.WIDE R20, R0, 0x8, R20 ;  /* 0x0000000800147825 */ /* 0x001fca00078e0214 */
[----:B------:R-:W3:Y:S01]  /*02f0*/  LDG.E.64 R16, desc[UR4][R20.64] ;  /* 0x0000000414107981 */ /* 0x000ee2000c1e1b00 */
[C---:B------:R-:W-:Y:S01]  /*0300*/  IMAD.WIDE R18, R0.reuse, 0x8, R20 ;  /* 0x0000000800127825 */ /* 0x040fe200078e0214 */
[----:B--2---:R-:W-:Y:S02]  /*0310*/  DFMA R10, R12, R10, R14 ;  /* 0x0000000a0c0a722b */ /* 0x004fe4000000000e */
[----:B------:R-:W2:Y:S04]  /*0320*/  LDG.E.64 R20, desc[UR4][R22.64+0x38] ;  /* 0x0000380416147981 */ /* 0x000ea8000c1e1b00 */
[----:B------:R-:W4:Y:S04]  /*0330*/  LDG.E.64 R14, desc[UR4][R22.64+0x20] ;  /* 0x00002004160e7981 */ /* 0x000f28000c1e1b00 */
[----:B------:R-:W4:Y:S01]  /*0340*/  LDG.E.64 R12, desc[UR4][R18.64] ;  /* 0x00000004120c7981 */ /* 0x000f22000c1e1b00 */
[----:B------:R-:W-:Y:S01]  /*0350*/  IMAD.WIDE R28, R0, 0x8, R18 ;  /* 0x00000008001c7825 */ /* 0x000fe200078e0212 */
[----:B---3--:R-:W-:-:S02]  /*0360*/  DFMA R16, R8, R16, R10 ;  /* 0x000000100810722b */ /* 0x008fc4000000000a */
[----:B------:R-:W3:Y:S04]  /*0370*/  LDG.E.64 R8, desc[UR4][R22.64+0x28] ;  /* 0x0000280416087981 */ /* 0x000ee8000c1e1b00 */
[----:B------:R0:W3:Y:S02]  /*0380*/  LDG.E.64 R10, desc[UR4][R28.64] ;  /* 0x000000041c0a7981 */ /* 0x0000e4000c1e1b00 */
[----:B0-----:R-:W-:-:S04]  /*0390*/  IMAD.WIDE R28, R0, 0x8, R28 ;  /* 0x00000008001c7825 */ /* 0x001fc800078e021c */
[----:B------:R-:W-:-:S06]  /*03a0*/  IMAD.WIDE R18, R0, 0x8, R28 ;  /* 0x0000000800127825 */ /* 0x000fcc00078e021c */
[----:B------:R-:W2:Y:S01]  /*03b0*/  LDG.E.64 R18, desc[UR4][R18.64] ;  /* 0x0000000412127981 */ /* 0x000ea2000c1e1b00 */
[----:B----4-:R-:W-:-:S03]  /*03c0*/  DFMA R12, R14, R12, R16 ;  /* 0x0000000c0e0c722b */ /* 0x010fc60000000010 */
[----:B------:R-:W4:Y:S04]  /*03d0*/  LDG.E.64 R14, desc[UR4][R22.64+0x30] ;  /* 0x00003004160e7981 */ /* 0x000f28000c1e1b00 */
[----:B------:R-:W4:Y:S01]  /*03e0*/  LDG.E.64 R16, desc[UR4][R28.64] ;  /* 0x000000041c107981 */ /* 0x000f22000c1e1b00 */
[----:B------:R-:W-:Y:S01]  /*03f0*/  IADD3 R26, PT, PT, R26, 0x8, RZ ;  /* 0x000000081a1a7810 */ /* 0x000fe20007ffe0ff */
[----:B---3--:R-:W-:-:S03]  /*0400*/  DFMA R8, R8, R10, R12 ;  /* 0x0000000a0808722b */ /* 0x008fc6000000000c */
[----:B------:R-:W-:Y:S02]  /*0410*/  ISETP.NE.AND P1, PT, R26, RZ, PT ;  /* 0x000000ff1a00720c */ /* 0x000fe40003f25270 */
[----:B------:R-:W-:Y:S02]  /*0420*/  IADD3 R4, PT, PT, R4, 0x8, RZ ;  /* 0x0000000804047810 */ /* 0x000fe40007ffe0ff */
[----:B------:R-:W-:Y:S01]  /*0430*/  LEA R25, R0, R25, 0x3 ;  /* 0x0000001900197211 */ /* 0x000fe200078e18ff */
[----:B----4-:R-:W-:-:S08]  /*0440*/  DFMA R8, R14, R16, R8 ;  /* 0x000000100e08722b */ /* 0x010fd00000000008 */
[----:B--2---:R-:W-:Y:S01]  /*0450*/  DFMA R12, R20, R18, R8 ;  /* 0x00000012140c722b */ /* 0x004fe20000000008 */
[----:B------:R-:W-:Y:S10]  /*0460*/  @P1 BRA `(.L_x_2) ;  /* 0xfffffffc00601947 */ /* 0x000ff4000383ffff */
.L_x_1:
[----:B------:R-:W-:Y:S05]  /*0470*/  @!P0 BRA `(.L_x_0) ;  /* 0x0000000000d48947 */ /* 0x000fea0003800000 */
[----:B------:R-:W-:Y:S02]  /*0480*/  ISETP.GE.U32.AND P0, PT, R6, 0x4, PT ;  /* 0x000000040600780c */ /* 0x000fe40003f06070 */
[----:B------:R-:W-:-:S04]  /*0490*/  LOP3.LUT R4, R5, 0x3, RZ, 0xc0, !PT ;  /* 0x0000000305047812 */ /* 0x000fc800078ec0ff */
[----:B------:R-:W-:-:S07]  /*04a0*/  ISETP.NE.AND P1, PT, R4, RZ, PT ;  /* 0x000000ff0400720c */ /* 0x000fce0003f25270 */
[----:B------:R-:W-:Y:S06]  /*04b0*/  @!P0 BRA `(.L_x_3) ;  /* 0x0000000000588947 */ /* 0x000fec0003800000 */
[----:B------:R-:W0:Y:S01]  /*04c0*/  LDC.64 R28, c[0x0][0x380] ;  /* 0x0000e000ff1c7b82 */ /* 0x000e220000000a00 */
[----:B------:R-:W-:Y:S01]  /*04d0*/  IADD3 R9, PT, PT, R7, R24, RZ ;  /* 0x0000001807097210 */ /* 0x000fe20007ffe0ff */
[----:B------:R-:W-:-:S06]  /*04e0*/  IMAD R15, R24, R0, R3 ;  /* 0x00000000180f7224 */ /* 0x000fcc00078e0203 */
[----:B------:R-:W1:Y:S01]  /*04f0*/  LDC.64 R10, c[0x0][0x388] ;  /* 0x0000e200ff0a7b82 */ /* 0x000e620000000a00 */
[----:B0-----:R-:W-:-:S05]  /*0500*/  IMAD.WIDE R28, R9, 0x8, R28 ;  /* 0x00000008091c7825 */ /* 0x001fca00078e021c */
[----:B------:R-:W2:Y:S01]  /*0510*/  LDG.E.64 R26, desc[UR4][R28.64] ;  /* 0x000000041c1a7981 */ /* 0x000ea2000c1e1b00 */
[----:B-1----:R-:W-:-:S05]  /*0520*/  IMAD.WIDE R10, R15, 0x8, R10 ;  /* 0x000000080f0a7825 */ /* 0x002fca00078e020a */
[----:B------:R-:W2:Y:S01]  /*0530*/  LDG.E.64 R8, desc[UR4][R10.64] ;  /* 0x000000040a087981 */ /* 0x000ea2000c1e1b00 */
[----:B------:R-:W-:-:S05]  /*0540*/  IMAD.WIDE R16, R0, 0x8, R10 ;  /* 0x0000000800107825 */ /* 0x000fca00078e020a */
[----:B------:R-:W3:Y:S01]  /*0550*/  LDG.E.64 R14, desc[UR4][R16.64] ;  /* 0x00000004100e7981 */ /* 0x000ee2000c1e1b00 */
[----:B------:R-:W-:-:S03]  /*0560*/  IMAD.WIDE R20, R0, 0x8, R16 ;  /* 0x0000000800147825 */ /* 0x000fc600078e0210 */
[----:B------:R-:W3:Y:S04]  /*0570*/  LDG.E.64 R10, desc[UR4][R28.64+0x8] ;  /* 0x000008041c0a7981 */ /* 0x000ee8000c1e1b00 */
[----:B------:R-:W4:Y:S01]  /*0580*/  LDG.E.64 R18, desc[UR4][R20.64] ;  /* 0x0000000414127981 */ /* 0x000f22000c1e1b00 */
[----:B------:R-:W-:-:S03]  /*0590*/  IMAD.WIDE R22, R0, 0x8, R20 ;  /* 0x0000000800167825 */ /* 0x000fc600078e0214 */
[----:B------:R-:W4:Y:S04]  /*05a0*/  LDG.E.64 R16, desc[UR4][R28.64+0x10] ;  /* 0x000010041c107981 */ /* 0x000f28000c1e1b00 */
[----:B------:R-:W5:Y:S04]  /*05b0*/  LDG.E.64 R22, desc[UR4][R22.64] ;  /* 0x0000000416167981 */ /* 0x000f68000c1e1b00 */
[----:B------:R-:W5:Y:S01]  /*05c0*/  LDG.E.64 R20, desc[UR4][R28.64+0x18] ;  /* 0x000018041c147981 */ /* 0x000f62000c1e1b00 */
[----:B------:R-:W-:Y:S01]  /*05d0*/  IADD3 R24, PT, PT, R24, 0x4, RZ ;  /* 0x0000000418187810 */ /* 0x000fe20007ffe0ff */
[----:B--2---:R-:W-:-:S08]  /*05e0*/  DFMA R8, R26, R8, R12 ;  /* 0x000000081a08722b */ /* 0x004fd0000000000c */
[----:B---3--:R-:W-:-:S08]  /*05f0*/  DFMA R8, R10, R14, R8 ;  /* 0x0000000e0a08722b */ /* 0x008fd00000000008 */
[----:B----4-:R-:W-:-:S08]  /*0600*/  DFMA R8, R16, R18, R8 ;  /* 0x000000121008722b */ /* 0x010fd00000000008 */
[----:B-----5:R-:W-:-:S11]  /*0610*/  DFMA R12, R20, R22, R8 ;  /* 0x00000016140c722b */ /* 0x020fd60000000008 */
.L_x_3:
[----:B------:R-:W-:Y:S05]  /*0620*/  @!P1 BRA `(.L_x_0) ;  /* 0x0000000000689947 */ /* 0x000fea0003800000 */
[----:B------:R-:W0:Y:S01]  /*0630*/  LDC.64 R18, c[0x0][0x380] ;  /* 0x0000e000ff127b82 */ /* 0x000e220000000a00 */
[----:B------:R-:W-:Y:S02]  /*0640*/  ISETP.NE.AND P0, PT, R4, 0x1, PT ;  /* 0x000000010400780c */ /* 0x000fe40003f05270 */
[----:B------:R-:W-:-:S04]  /*0650*/  LOP3.LUT R5, R5, 0x1, RZ, 0xc0, !PT ;  /* 0x0000000105057812 */ /* 0x000fc800078ec0ff */
[----:B------:R-:W-:Y:S01]  /*0660*/  ISETP.NE.U32.AND P1, PT, R5, 0x1, PT ;  /* 0x000000010500780c */ /* 0x000fe20003f25070 */
[----:B------:R-:W1:Y:S06]  /*0670*/  LDC.64 R14, c[0x0][0x388] ;  /* 0x0000e200ff0e7b82 */ /* 0x000e6c0000000a00 */
[----:B------:R-:W-:Y:S01]  /*0680*/  @P0 IADD3 R17, PT, PT, R7, R24, RZ ;  /* 0x0000001807110210 */ /* 0x000fe20007ffe0ff */
[C---:B------:R-:W-:Y:S01]  /*0690*/  @P0 IMAD R21, R24.reuse, R0, R3 ;  /* 0x0000000018150224 */ /* 0x040fe200078e0203 */
[----:B------:R-:W2:Y:S08]  /*06a0*/  LDC.64 R10, c[0x0][0x380] ;  /* 0x0000e000ff0a7b82 */ /* 0x000eb00000000a00 */
[----:B------:R-:W3:Y:S01]  /*06b0*/  LDC.64 R8, c[0x0][0x388] ;  /* 0x0000e200ff087b82 */ /* 0x000ee20000000a00 */
[----:B0-----:R-:W-:Y:S01]  /*06c0*/  @P0 IMAD.WIDE R18, R17, 0x8, R18 ;  /* 0x0000000811120825 */ /* 0x001fe200078e0212 */
[----:B------:R-:W-:-:S03]  /*06d0*/  @P0 IADD3 R24, PT, PT, R24, 0x2, RZ ;  /* 0x0000000218180810 */ /* 0x000fc60007ffe0ff */
[----:B-1----:R-:W-:Y:S02]  /*06e0*/  @P0 IMAD.WIDE R20, R21, 0x8, R14 ;  /* 0x0000000815140825 */ /* 0x002fe400078e020e */
[----:B------:R-:W4:Y:S04]  /*06f0*/  @P0 LDG.E.64 R14, desc[UR4][R18.64] ;  /* 0x00000004120e0981 */ /* 0x000f28000c1e1b00 */
[----:B------:R-:W4:Y:S01]  /*0700*/  @P0 LDG.E.64 R4, desc[UR4][R20.64] ;  /* 0x0000000414040981 */ /* 0x000f22000c1e1b00 */
[----:B------:R-:W-:Y:S01]  /*0710*/  @P0 IMAD.WIDE R16, R0, 0x8, R20 ;  /* 0x0000000800100825 */ /* 0x000fe200078e0214 */
[----:B------:R-:W-:Y:S02]  /*0720*/  @!P1 IADD3 R23, PT, PT, R7, R24, RZ ;  /* 0x0000001807179210 */ /* 0x000fe40007ffe0ff */
[----:B------:R-:W5:Y:S01]  /*0730*/  @P0 LDG.E.64 R6, desc[UR4][R18.64+0x8] ;  /* 0x0000080412060981 */ /* 0x000f62000c1e1b00 */
[----:B------:R-:W-:-:S03]  /*0740*/  @!P1 IMAD R25, R24, R0, R3 ;  /* 0x0000000018199224 */ /* 0x000fc600078e0203 */
[----:B------:R-:W5:Y:S01]  /*0750*/  @P0 LDG.E.64 R16, desc[UR4][R16.64] ;  /* 0x0000000410100981 */ /* 0x000f62000c1e1b00 */
[----:B--2---:R-:W-:-:S04]  /*0760*/  @!P1 IMAD.WIDE R10, R23, 0x8, R10 ;  /* 0x00000008170a9825 */ /* 0x004fc800078e020a */
[----:B---3--:R-:W-:Y:S02]  /*0770*/  @!P1 IMAD.WIDE R8, R25, 0x8, R8 ;  /* 0x0000000819089825 */ /* 0x008fe400078e0208 */
[----:B------:R-:W2:Y:S04]  /*0780*/  @!P1 LDG.E.64 R10, desc[UR4][R10.64] ;  /* 0x000000040a0a9981 */ /* 0x000ea8000c1e1b00 */
[----:B------:R-:W2:Y:S01]  /*0790*/  @!P1 LDG.E.64 R8, desc[UR4][R8.64] ;  /* 0x0000000408089981 */ /* 0x000ea2000c1e1b00 */
[----:B----4-:R-:W-:-:S08]  /*07a0*/  @P0 DFMA R4, R14, R4, R12 ;  /* 0x000000040e04022b */ /* 0x010fd0000000000c */
[----:B-----5:R-:W-:-:S08]  /*07b0*/  @P0 DFMA R12, R6, R16, R4 ;  /* 0x00000010060c022b */ /* 0x020fd00000000004 */
[----:B--2---:R-:W-:-:S11]  /*07c0*/  @!P1 DFMA R12, R10, R8, R12 ;  /* 0x000000080a0c922b */ /* 0x004fd6000000000c */
.L_x_0:
[----:B------:R-:W0:Y:S01]  /*07d0*/  LDC.64 R4, c[0x0][0x390] ;  /* 0x0000e400ff047b82 */ /* 0x000e220000000a00 */
[----:B------:R-:W-:-:S04]  /*07e0*/  IMAD R3, R2, R0, R3 ;  /* 0x0000000002037224 */ /* 0x000fc800078e0203 */
[----:B0-----:R-:W-:-:S05]  /*07f0*/  IMAD.WIDE R2, R3, 0x8, R4 ;  /* 0x0000000803027825 */ /* 0x001fca00078e0204 */
[----:B------:R-:W-:Y:S01]  /*0800*/  STG.E.64 desc[UR4][R2.64], R12 ;  /* 0x0000000c02007986 */ /* 0x000fe2000c101b04 */
[----:B------:R-:W-:Y:S05]  /*0810*/  EXIT ;  /* 0x000000000000794d */ /* 0x000fea0003800000 */
.L_x_4:
[----:B------:R-:W-:-:S00]  /*0820*/  BRA `(.L_x_4) ;  /* 0xfffffffc00fc7947 */ /* 0x000fc0000383ffff */
[----:B------:R-:W-:-:S00]  /*0830*/  NOP ;  /* 0x0000000000007918 */ /* 0x000fc00000000000 */
        /* <DEDUP_REMOVED lines=12> */
.L_x_5:


//--------------------- .nv.shared.reserved.0     --------------------------
	.section	.nv.shared.reserved.0,"aw",@nobits
	.weak		__nv_reservedSMEM_offset_0_alias
	.size		__nv_reservedSMEM_offset_0_alias, 0, 64
	.other		__nv_reservedSMEM_offset_0_alias,@"STO_CUDA_RESERVED_SHARED STV_DEFAULT"
__nv_reservedSMEM_offset_0_alias:
	.zero		0
	.zero		64


//--------------------- .nv.constant0._Z6MatMulPdS_S_iii --------------------------
	.section	.nv.constant0._Z6MatMulPdS_S_iii,"a",@progbits
	.sectionflags	@""
	.align	4
.nv.constant0._Z6MatMulPdS_S_iii:
	.zero		932


//--------------------- SYMBOLS --------------------------

	.type		.nv.reservedSmem.offset0,@object
	.size		.nv.reservedSmem.offset0,0x4
